//
// Generated by NVIDIA NVVM Compiler
//
// Compiler Build ID: CL-36424714
// Cuda compilation tools, release 13.0, V13.0.88
// Based on NVVM 20.0.0
//

.version 9.0
.target sm_100
.address_size 64

	// .globl	_Z18calculateFrequencyPcPjj
// _ZZ18calculateFrequencyPcPjjE17private_histogram has been demoted

.visible .entry _Z18calculateFrequencyPcPjj(
	.param .u64 .ptr .align 1 _Z18calculateFrequencyPcPjj_param_0,
	.param .u64 .ptr .align 1 _Z18calculateFrequencyPcPjj_param_1,
	.param .u32 _Z18calculateFrequencyPcPjj_param_2
)
{
	.reg .pred 	%p<12>;
	.reg .b16 	%rs<9>;
	.reg .b32 	%r<29>;
	.reg .b64 	%rd<9>;
	// demoted variable
	.shared .align 4 .b8 _ZZ18calculateFrequencyPcPjjE17private_histogram[160];
	ld.param.u64 	%rd2, [_Z18calculateFrequencyPcPjj_param_0];
	ld.param.u64 	%rd3, [_Z18calculateFrequencyPcPjj_param_1];
	ld.param.u32 	%r8, [_Z18calculateFrequencyPcPjj_param_2];
	mov.u32 	%r9, %ctaid.x;
	mov.u32 	%r1, %ntid.x;
	mov.u32 	%r2, %tid.x;
	mad.lo.s32 	%r28, %r9, %r1, %r2;
	setp.gt.u32 	%p1, %r2, 39;
	shl.b32 	%r10, %r2, 2;
	mov.u32 	%r11, _ZZ18calculateFrequencyPcPjjE17private_histogram;
	add.s32 	%r4, %r11, %r10;
	@%p1 bra 	$L__BB0_2;
	mov.b32 	%r12, 0;
	st.shared.u32 	[%r4], %r12;
$L__BB0_2:
	bar.sync 	0;
	setp.ge.u32 	%p2, %r28, %r8;
	@%p2 bra 	$L__BB0_18;
	mov.u32 	%r13, %nctaid.x;
	mul.lo.s32 	%r5, %r1, %r13;
	cvta.to.global.u64 	%rd1, %rd2;
$L__BB0_4:
	cvt.s64.s32 	%rd4, %r28;
	add.s64 	%rd5, %rd1, %rd4;
	ld.global.u8 	%rs1, [%rd5];
	add.s16 	%rs2, %rs1, -97;
	and.b16  	%rs3, %rs2, 255;
	setp.gt.u16 	%p3, %rs3, 25;
	@%p3 bra 	$L__BB0_6;
	mul.wide.u16 	%r22, %rs1, 4;
	add.s32 	%r24, %r11, %r22;
	atom.shared.add.u32 	%r25, [%r24+-388], 1;
	bra.uni 	$L__BB0_17;
$L__BB0_6:
	add.s16 	%rs4, %rs1, -48;
	and.b16  	%rs5, %rs4, 255;
	setp.gt.u16 	%p4, %rs5, 9;
	@%p4 bra 	$L__BB0_8;
	mul.wide.u16 	%r18, %rs1, 4;
	add.s32 	%r20, %r11, %r18;
	atom.shared.add.u32 	%r21, [%r20+-88], 1;
	bra.uni 	$L__BB0_17;
$L__BB0_8:
	setp.gt.s16 	%p5, %rs1, 43;
	@%p5 bra 	$L__BB0_12;
	setp.eq.s16 	%p8, %rs1, 10;
	@%p8 bra 	$L__BB0_16;
	setp.eq.s16 	%p9, %rs1, 32;
	@%p9 bra 	$L__BB0_11;
	bra.uni 	$L__BB0_17;
$L__BB0_11:
	atom.shared.add.u32 	%r17, [_ZZ18calculateFrequencyPcPjjE17private_histogram+144], 1;
	bra.uni 	$L__BB0_17;
$L__BB0_12:
	setp.eq.s16 	%p6, %rs1, 44;
	@%p6 bra 	$L__BB0_15;
	setp.eq.s16 	%p7, %rs1, 46;
	@%p7 bra 	$L__BB0_14;
	bra.uni 	$L__BB0_17;
$L__BB0_14:
	atom.shared.add.u32 	%r16, [_ZZ18calculateFrequencyPcPjjE17private_histogram+148], 1;
	bra.uni 	$L__BB0_17;
$L__BB0_15:
	atom.shared.add.u32 	%r15, [_ZZ18calculateFrequencyPcPjjE17private_histogram+152], 1;
	bra.uni 	$L__BB0_17;
$L__BB0_16:
	atom.shared.add.u32 	%r14, [_ZZ18calculateFrequencyPcPjjE17private_histogram+156], 1;
$L__BB0_17:
	add.s32 	%r28, %r28, %r5;
	setp.lt.u32 	%p10, %r28, %r8;
	@%p10 bra 	$L__BB0_4;
$L__BB0_18:
	setp.gt.u32 	%p11, %r2, 39;
	bar.sync 	0;
	@%p11 bra 	$L__BB0_20;
	cvta.to.global.u64 	%rd6, %rd3;
	mul.wide.u32 	%rd7, %r2, 4;
	add.s64 	%rd8, %rd6, %rd7;
	ld.shared.u32 	%r26, [%r4];
	atom.global.add.u32 	%r27, [%rd8], %r26;
$L__BB0_20:
	bar.sync 	0;
	ret;

}
	// .globl	_Z16encodeDataKernelPcjPS_PiiS_
.visible .entry _Z16encodeDataKernelPcjPS_PiiS_(
	.param .u64 .ptr .align 1 _Z16encodeDataKernelPcjPS_PiiS__param_0,
	.param .u32 _Z16encodeDataKernelPcjPS_PiiS__param_1,
	.param .u64 .ptr .align 1 _Z16encodeDataKernelPcjPS_PiiS__param_2,
	.param .u64 .ptr .align 1 _Z16encodeDataKernelPcjPS_PiiS__param_3,
	.param .u32 _Z16encodeDataKernelPcjPS_PiiS__param_4,
	.param .u64 .ptr .align 1 _Z16encodeDataKernelPcjPS_PiiS__param_5
)
{
	.reg .pred 	%p<35>;
	.reg .b16 	%rs<19>;
	.reg .b32 	%r<79>;
	.reg .b64 	%rd<60>;

	ld.param.u64 	%rd19, [_Z16encodeDataKernelPcjPS_PiiS__param_0];
	ld.param.u32 	%r46, [_Z16encodeDataKernelPcjPS_PiiS__param_1];
	ld.param.u64 	%rd21, [_Z16encodeDataKernelPcjPS_PiiS__param_2];
	ld.param.u64 	%rd22, [_Z16encodeDataKernelPcjPS_PiiS__param_3];
	ld.param.u32 	%r44, [_Z16encodeDataKernelPcjPS_PiiS__param_4];
	ld.param.u64 	%rd23, [_Z16encodeDataKernelPcjPS_PiiS__param_5];
	cvta.to.global.u64 	%rd1, %rd23;
	cvta.to.global.u64 	%rd2, %rd22;
	cvta.to.global.u64 	%rd3, %rd21;
	mov.u32 	%r1, %tid.x;
	setp.ge.u32 	%p6, %r1, %r46;
	mov.b32 	%r63, 0;
	@%p6 bra 	$L__BB1_14;
	cvta.to.global.u64 	%rd24, %rd19;
	cvt.u64.u32 	%rd25, %r1;
	add.s64 	%rd26, %rd24, %rd25;
	ld.global.u8 	%rs1, [%rd26];
	add.s16 	%rs2, %rs1, -97;
	and.b16  	%rs3, %rs2, 255;
	setp.gt.u16 	%p7, %rs3, 25;
	@%p7 bra 	$L__BB1_3;
	cvt.u32.u16 	%r48, %rs1;
	and.b32  	%r49, %r48, 255;
	mul.wide.u32 	%rd39, %r49, 8;
	add.s64 	%rd40, %rd3, %rd39;
	ld.global.u64 	%rd41, [%rd40+-776];
	cvta.to.global.u64 	%rd57, %rd41;
	mul.wide.u32 	%rd42, %r49, 4;
	add.s64 	%rd43, %rd2, %rd42;
	ld.global.u32 	%r63, [%rd43+-388];
	bra.uni 	$L__BB1_14;
$L__BB1_3:
	add.s16 	%rs4, %rs1, -48;
	and.b16  	%rs5, %rs4, 255;
	setp.gt.u16 	%p8, %rs5, 9;
	@%p8 bra 	$L__BB1_5;
	add.s16 	%rs7, %rs1, 42;
	shl.b16 	%rs8, %rs7, 3;
	cvt.u64.u16 	%rd32, %rs8;
	and.b64  	%rd33, %rd32, 504;
	add.s64 	%rd34, %rd3, %rd33;
	ld.global.u64 	%rd35, [%rd34];
	cvta.to.global.u64 	%rd57, %rd35;
	shl.b16 	%rs9, %rs7, 2;
	cvt.u64.u16 	%rd36, %rs9;
	and.b64  	%rd37, %rd36, 252;
	add.s64 	%rd38, %rd2, %rd37;
	ld.global.u32 	%r63, [%rd38];
	bra.uni 	$L__BB1_14;
$L__BB1_5:
	setp.gt.s16 	%p9, %rs1, 43;
	@%p9 bra 	$L__BB1_9;
	setp.eq.s16 	%p12, %rs1, 10;
	@%p12 bra 	$L__BB1_13;
	setp.eq.s16 	%p13, %rs1, 32;
	@%p13 bra 	$L__BB1_8;
	bra.uni 	$L__BB1_14;
$L__BB1_8:
	ld.global.u64 	%rd31, [%rd3+288];
	cvta.to.global.u64 	%rd57, %rd31;
	ld.global.u32 	%r63, [%rd2+144];
	bra.uni 	$L__BB1_14;
$L__BB1_9:
	setp.eq.s16 	%p10, %rs1, 44;
	@%p10 bra 	$L__BB1_12;
	setp.eq.s16 	%p11, %rs1, 46;
	@%p11 bra 	$L__BB1_11;
	bra.uni 	$L__BB1_14;
$L__BB1_11:
	ld.global.u64 	%rd30, [%rd3+296];
	cvta.to.global.u64 	%rd57, %rd30;
	ld.global.u32 	%r63, [%rd2+148];
	bra.uni 	$L__BB1_14;
$L__BB1_12:
	ld.global.u64 	%rd29, [%rd3+304];
	cvta.to.global.u64 	%rd57, %rd29;
	ld.global.u32 	%r63, [%rd2+152];
	bra.uni 	$L__BB1_14;
$L__BB1_13:
	ld.global.u64 	%rd28, [%rd3+312];
	cvta.to.global.u64 	%rd57, %rd28;
	ld.global.u32 	%r63, [%rd2+156];
$L__BB1_14:
	bar.sync 	0;
	mov.u32 	%r51, %ntid.x;
	mov.u32 	%r52, %ctaid.x;
	mad.lo.s32 	%r53, %r52, %r51, %r1;
	mul.lo.s32 	%r76, %r44, %r53;
	setp.gt.s32 	%p34, %r44, 0;
	mov.b32 	%r73, 0;
	min.s32 	%r54, %r44, %r63;
	setp.lt.s32 	%p14, %r54, 1;
	@%p14 bra 	$L__BB1_23;
	add.s32 	%r57, %r63, -1;
	add.s32 	%r58, %r44, -1;
	min.u32 	%r59, %r57, %r58;
	add.s32 	%r11, %r59, 1;
	and.b32  	%r12, %r11, 3;
	setp.lt.u32 	%p16, %r59, 3;
	mov.b32 	%r73, 0;
	@%p16 bra 	$L__BB1_19;
	and.b32  	%r73, %r11, -4;
	neg.s32 	%r64, %r73;
	add.s64 	%rd11, %rd1, 1;
	add.s64 	%rd58, %rd57, 3;
$L__BB1_17:
	cvt.s64.s32 	%rd44, %r76;
	add.s64 	%rd45, %rd11, %rd44;
	ld.global.u8 	%rs10, [%rd58+-3];
	st.global.u8 	[%rd45+-1], %rs10;
	ld.global.u8 	%rs11, [%rd58+-2];
	st.global.u8 	[%rd45], %rs11;
	ld.global.u8 	%rs12, [%rd58+-1];
	st.global.u8 	[%rd45+1], %rs12;
	ld.global.u8 	%rs13, [%rd58];
	st.global.u8 	[%rd45+2], %rs13;
	add.s32 	%r76, %r76, 4;
	add.s32 	%r64, %r64, 4;
	add.s64 	%rd58, %rd58, 4;
	setp.ne.s32 	%p17, %r64, 0;
	@%p17 bra 	$L__BB1_17;
	setp.lt.s32 	%p34, %r73, %r44;
$L__BB1_19:
	setp.eq.s32 	%p18, %r12, 0;
	@%p18 bra 	$L__BB1_23;
	cvt.u64.u32 	%rd46, %r73;
	add.s64 	%rd59, %rd57, %rd46;
	neg.s32 	%r70, %r12;
	add.s32 	%r73, %r73, %r12;
$L__BB1_21:
	.pragma "nounroll";
	cvt.s64.s32 	%rd47, %r76;
	add.s64 	%rd48, %rd1, %rd47;
	ld.global.u8 	%rs14, [%rd59];
	st.global.u8 	[%rd48], %rs14;
	add.s32 	%r76, %r76, 1;
	add.s64 	%rd59, %rd59, 1;
	add.s32 	%r70, %r70, 1;
	setp.ne.s32 	%p19, %r70, 0;
	@%p19 bra 	$L__BB1_21;
	setp.lt.s32 	%p34, %r73, %r44;
$L__BB1_23:
	setp.ne.s32 	%p20, %r73, %r63;
	not.pred 	%p21, %p34;
	or.pred  	%p22, %p20, %p21;
	setp.ge.s32 	%p23, %r73, %r44;
	or.pred  	%p24, %p22, %p23;
	@%p24 bra 	$L__BB1_35;
	sub.s32 	%r31, %r44, %r63;
	and.b32  	%r32, %r31, 7;
	sub.s32 	%r60, %r63, %r44;
	setp.gt.u32 	%p25, %r60, -8;
	@%p25 bra 	$L__BB1_27;
	and.b32  	%r61, %r31, -8;
	neg.s32 	%r74, %r61;
	add.s64 	%rd18, %rd1, 3;
$L__BB1_26:
	.pragma "nounroll";
	cvt.s64.s32 	%rd49, %r76;
	add.s64 	%rd50, %rd18, %rd49;
	mov.b16 	%rs15, 50;
	st.global.u8 	[%rd50+-3], %rs15;
	st.global.u8 	[%rd50+-2], %rs15;
	st.global.u8 	[%rd50+-1], %rs15;
	st.global.u8 	[%rd50], %rs15;
	st.global.u8 	[%rd50+1], %rs15;
	st.global.u8 	[%rd50+2], %rs15;
	st.global.u8 	[%rd50+3], %rs15;
	st.global.u8 	[%rd50+4], %rs15;
	add.s32 	%r76, %r76, 8;
	add.s32 	%r74, %r74, 8;
	setp.ne.s32 	%p26, %r74, 0;
	@%p26 bra 	$L__BB1_26;
$L__BB1_27:
	setp.eq.s32 	%p27, %r32, 0;
	@%p27 bra 	$L__BB1_35;
	and.b32  	%r39, %r31, 3;
	setp.lt.u32 	%p28, %r32, 4;
	@%p28 bra 	$L__BB1_30;
	cvt.s64.s32 	%rd51, %r76;
	add.s64 	%rd52, %rd1, %rd51;
	mov.b16 	%rs16, 50;
	st.global.u8 	[%rd52], %rs16;
	st.global.u8 	[%rd52+1], %rs16;
	st.global.u8 	[%rd52+2], %rs16;
	st.global.u8 	[%rd52+3], %rs16;
	add.s32 	%r76, %r76, 4;
$L__BB1_30:
	setp.eq.s32 	%p29, %r39, 0;
	@%p29 bra 	$L__BB1_35;
	setp.eq.s32 	%p30, %r39, 1;
	@%p30 bra 	$L__BB1_33;
	cvt.s64.s32 	%rd53, %r76;
	add.s64 	%rd54, %rd1, %rd53;
	mov.b16 	%rs17, 50;
	st.global.u8 	[%rd54], %rs17;
	st.global.u8 	[%rd54+1], %rs17;
	add.s32 	%r76, %r76, 2;
$L__BB1_33:
	and.b32  	%r62, %r31, 1;
	setp.eq.b32 	%p31, %r62, 1;
	not.pred 	%p32, %p31;
	@%p32 bra 	$L__BB1_35;
	cvt.s64.s32 	%rd55, %r76;
	add.s64 	%rd56, %rd1, %rd55;
	mov.b16 	%rs18, 50;
	st.global.u8 	[%rd56], %rs18;
$L__BB1_35:
	bar.sync 	0;
	ret;

}


// ===== COMPILED SASS (sm_100) =====

	.target	sm_100

	.elftype	@"ET_EXEC"


//--------------------- .note.nv.tkinfo           --------------------------
	.section	.note.nv.tkinfo,"",@"SHT_NOTE"
	.sectionflags	@"SHF_NOTE_NV_TKINFO"
	.tkinfo
        /*0018*/ 	.word	0x00000002
        /*0030*/ 	.string	""
        /*0030*/ 	.string	"ptxas"
        /*0030*/ 	.string	"Cuda compilation tools, release 13.0, V13.0.88"
        /*0030*/ 	.string	"Build cuda_13.0.r13.0/compiler.36424714_0"
        /*0030*/ 	.string	"-arch sm_100 -m 64 "



//--------------------- .note.nv.cuinfo           --------------------------
	.section	.note.nv.cuinfo,"",@"SHT_NOTE"
	.sectionflags	@"SHF_NOTE_NV_CUINFO"
        /*0018*/ 	.short	0x0002
        /*001a*/ 	.short	0x0064
        /*001c*/ 	.short	0x0082
	.zero		2


//--------------------- .nv.info                  --------------------------
	.section	.nv.info,"",@"SHT_CUDA_INFO"
	.align	4


	//----- nvinfo : EIATTR_REGCOUNT
	.align		4
        /*0000*/ 	.byte	0x04, 0x2f
        /*0002*/ 	.short	(.L_1 - .L_0)
	.align		4
.L_0:
        /*0004*/ 	.word	index@(_Z18calculateFrequencyPcPjj)
        /*0008*/ 	.word	0x0000000c


	//----- nvinfo : EIATTR_FRAME_SIZE
	.align		4
.L_1:
        /*000c*/ 	.byte	0x04, 0x11
        /*000e*/ 	.short	(.L_3 - .L_2)
	.align		4
.L_2:
        /*0010*/ 	.word	index@(_Z18calculateFrequencyPcPjj)
        /*0014*/ 	.word	0x00000000


	//----- nvinfo : EIATTR_REGCOUNT
	.align		4
.L_3:
        /*0018*/ 	.byte	0x04, 0x2f
        /*001a*/ 	.short	(.L_5 - .L_4)
	.align		4
.L_4:
        /*001c*/ 	.word	index@(_Z16encodeDataKernelPcjPS_PiiS_)
        /*0020*/ 	.word	0x0000001a


	//----- nvinfo : EIATTR_FRAME_SIZE
	.align		4
.L_5:
        /*0024*/ 	.byte	0x04, 0x11
        /*0026*/ 	.short	(.L_7 - .L_6)
	.align		4
.L_6:
        /*0028*/ 	.word	index@(_Z16encodeDataKernelPcjPS_PiiS_)
        /*002c*/ 	.word	0x00000000


	//----- nvinfo : EIATTR_MIN_STACK_SIZE
	.align		4
.L_7:
        /*0030*/ 	.byte	0x04, 0x12
        /*0032*/ 	.short	(.L_9 - .L_8)
	.align		4
.L_8:
        /*0034*/ 	.word	index@(_Z16encodeDataKernelPcjPS_PiiS_)
        /*0038*/ 	.word	0x00000000


	//----- nvinfo : EIATTR_MIN_STACK_SIZE
	.align		4
.L_9:
        /*003c*/ 	.byte	0x04, 0x12
        /*003e*/ 	.short	(.L_11 - .L_10)
	.align		4
.L_10:
        /*0040*/ 	.word	index@(_Z18calculateFrequencyPcPjj)
        /*0044*/ 	.word	0x00000000
.L_11:


//--------------------- .nv.compat                --------------------------
	.section	.nv.compat,"",@"SHT_CUDA_COMPAT_INFO"
	.align	4
        /*0000*/ 	.byte	0x02, 0x09, 0x00, 0x00, 0x02, 0x02, 0x01, 0x00, 0x02, 0x05, 0x05, 0x00, 0x03, 0x07, 0x01, 0x01
        /*0010*/ 	.byte	0x02, 0x03, 0x00, 0x00, 0x02, 0x06, 0x01, 0x00, 0x04, 0x0b, 0x08, 0x00, 0x09, 0x00, 0x00, 0x00
        /*0020*/ 	.byte	0x00, 0x00, 0x00, 0x00


//--------------------- .nv.info._Z16encodeDataKernelPcjPS_PiiS_ --------------------------
	.section	.nv.info._Z16encodeDataKernelPcjPS_PiiS_,"",@"SHT_CUDA_INFO"
	.sectionflags	@""
	.align	4


	//----- nvinfo : EIATTR_CUDA_API_VERSION
	.align		4
        /*0000*/ 	.byte	0x04, 0x37
        /*0002*/ 	.short	(.L_13 - .L_12)
.L_12:
        /*0004*/ 	.word	0x00000082


	//----- nvinfo : EIATTR_KPARAM_INFO
	.align		4
.L_13:
        /*0008*/ 	.byte	0x04, 0x17
        /*000a*/ 	.short	(.L_15 - .L_14)
.L_14:
        /*000c*/ 	.word	0x00000000
        /*0010*/ 	.short	0x0005
        /*0012*/ 	.short	0x0028
        /*0014*/ 	.byte	0x00, 0xf5, 0x21, 0x00


	//----- nvinfo : EIATTR_KPARAM_INFO
	.align		4
.L_15:
        /*0018*/ 	.byte	0x04, 0x17
        /*001a*/ 	.short	(.L_17 - .L_16)
.L_16:
        /*001c*/ 	.word	0x00000000
        /*0020*/ 	.short	0x0004
        /*0022*/ 	.short	0x0020
        /*0024*/ 	.byte	0x00, 0xf0, 0x11, 0x00


	//----- nvinfo : EIATTR_KPARAM_INFO
	.align		4
.L_17:
        /*0028*/ 	.byte	0x04, 0x17
        /*002a*/ 	.short	(.L_19 - .L_18)
.L_18:
        /*002c*/ 	.word	0x00000000
        /*0030*/ 	.short	0x0003
        /*0032*/ 	.short	0x0018
        /*0034*/ 	.byte	0x00, 0xf5, 0x21, 0x00


	//----- nvinfo : EIATTR_KPARAM_INFO
	.align		4
.L_19:
        /*0038*/ 	.byte	0x04, 0x17
        /*003a*/ 	.short	(.L_21 - .L_20)
.L_20:
        /*003c*/ 	.word	0x00000000
        /*0040*/ 	.short	0x0002
        /*0042*/ 	.short	0x0010
        /*0044*/ 	.byte	0x00, 0xf5, 0x21, 0x00


	//----- nvinfo : EIATTR_KPARAM_INFO
	.align		4
.L_21:
        /*0048*/ 	.byte	0x04, 0x17
        /*004a*/ 	.short	(.L_23 - .L_22)
.L_22:
        /*004c*/ 	.word	0x00000000
        /*0050*/ 	.short	0x0001
        /*0052*/ 	.short	0x0008
        /*0054*/ 	.byte	0x00, 0xf0, 0x11, 0x00


	//----- nvinfo : EIATTR_KPARAM_INFO
	.align		4
.L_23:
        /*0058*/ 	.byte	0x04, 0x17
        /*005a*/ 	.short	(.L_25 - .L_24)
.L_24:
        /*005c*/ 	.word	0x00000000
        /*0060*/ 	.short	0x0000
        /*0062*/ 	.short	0x0000
        /*0064*/ 	.byte	0x00, 0xf5, 0x21, 0x00


	//----- nvinfo : EIATTR_SPARSE_MMA_MASK
	.align		4
.L_25:
        /*0068*/ 	.byte	0x03, 0x50
        /*006a*/ 	.short	0x0000


	//----- nvinfo : EIATTR_MAXREG_COUNT
	.align		4
        /*006c*/ 	.byte	0x03, 0x1b
        /*006e*/ 	.short	0x00ff


	//----- nvinfo : EIATTR_NUM_BARRIERS
	.align		4
        /*0070*/ 	.byte	0x02, 0x4c
        /*0072*/ 	.byte	0x01
	.zero		1


	//----- nvinfo : EIATTR_MERCURY_ISA_VERSION
	.align		4
        /*0074*/ 	.byte	0x03, 0x5f
        /*0076*/ 	.short	0x0101


	//----- nvinfo : EIATTR_VRC_CTA_INIT_COUNT
	.align		4
        /*0078*/ 	.byte	0x02, 0x4a
	.zero		1
	.zero		1


	//----- nvinfo : EIATTR_EXIT_INSTR_OFFSETS
	.align		4
        /*007c*/ 	.byte	0x04, 0x1c
        /*007e*/ 	.short	(.L_27 - .L_26)


	//   ....[0]....
.L_26:
        /*0080*/ 	.word	0x00000cd0


	//----- nvinfo : EIATTR_CRS_STACK_SIZE
	.align		4
.L_27:
        /*0084*/ 	.byte	0x04, 0x1e
        /*0086*/ 	.short	(.L_29 - .L_28)
.L_28:
        /*0088*/ 	.word	0x00000000


	//----- nvinfo : EIATTR_CBANK_PARAM_SIZE
	.align		4
.L_29:
        /*008c*/ 	.byte	0x03, 0x19
        /*008e*/ 	.short	0x0030


	//----- nvinfo : EIATTR_PARAM_CBANK
	.align		4
        /*0090*/ 	.byte	0x04, 0x0a
        /*0092*/ 	.short	(.L_31 - .L_30)
	.align		4
.L_30:
        /*0094*/ 	.word	index@(.nv.constant0._Z16encodeDataKernelPcjPS_PiiS_)
        /*0098*/ 	.short	0x0380
        /*009a*/ 	.short	0x0030


	//----- nvinfo : EIATTR_SW_WAR
	.align		4
.L_31:
        /*009c*/ 	.byte	0x04, 0x36
        /*009e*/ 	.short	(.L_33 - .L_32)
.L_32:
        /*00a0*/ 	.word	0x00000008
.L_33:


//--------------------- .nv.info._Z18calculateFrequencyPcPjj --------------------------
	.section	.nv.info._Z18calculateFrequencyPcPjj,"",@"SHT_CUDA_INFO"
	.sectionflags	@""
	.align	4


	//----- nvinfo : EIATTR_CUDA_API_VERSION
	.align		4
        /*0000*/ 	.byte	0x04, 0x37
        /*0002*/ 	.short	(.L_35 - .L_34)
.L_34:
        /*0004*/ 	.word	0x00000082


	//----- nvinfo : EIATTR_KPARAM_INFO
	.align		4
.L_35:
        /*0008*/ 	.byte	0x04, 0x17
        /*000a*/ 	.short	(.L_37 - .L_36)
.L_36:
        /*000c*/ 	.word	0x00000000
        /*0010*/ 	.short	0x0002
        /*0012*/ 	.short	0x0010
        /*0014*/ 	.byte	0x00, 0xf0, 0x11, 0x00


	//----- nvinfo : EIATTR_KPARAM_INFO
	.align		4
.L_37:
        /*0018*/ 	.byte	0x04, 0x17
        /*001a*/ 	.short	(.L_39 - .L_38)
.L_38:
        /*001c*/ 	.word	0x00000000
        /*0020*/ 	.short	0x0001
        /*0022*/ 	.short	0x0008
        /*0024*/ 	.byte	0x00, 0xf5, 0x21, 0x00


	//----- nvinfo : EIATTR_KPARAM_INFO
	.align		4
.L_39:
        /*0028*/ 	.byte	0x04, 0x17
        /*002a*/ 	.short	(.L_41 - .L_40)
.L_40:
        /*002c*/ 	.word	0x00000000
        /*0030*/ 	.short	0x0000
        /*0032*/ 	.short	0x0000
        /*0034*/ 	.byte	0x00, 0xf5, 0x21, 0x00


	//----- nvinfo : EIATTR_SPARSE_MMA_MASK
	.align		4
.L_41:
        /*0038*/ 	.byte	0x03, 0x50
        /*003a*/ 	.short	0x0000


	//----- nvinfo : EIATTR_MAXREG_COUNT
	.align		4
        /*003c*/ 	.byte	0x03, 0x1b
        /*003e*/ 	.short	0x00ff


	//----- nvinfo : EIATTR_NUM_BARRIERS
	.align		4
        /*0040*/ 	.byte	0x02, 0x4c
        /*0042*/ 	.byte	0x01
	.zero		1


	//----- nvinfo : EIATTR_MERCURY_ISA_VERSION
	.align		4
        /*0044*/ 	.byte	0x03, 0x5f
        /*0046*/ 	.short	0x0101


	//----- nvinfo : EIATTR_VRC_CTA_INIT_COUNT
	.align		4
        /*0048*/ 	.byte	0x02, 0x4a
	.zero		1
	.zero		1


	//----- nvinfo : EIATTR_EXIT_INSTR_OFFSETS
	.align		4
        /*004c*/ 	.byte	0x04, 0x1c
        /*004e*/ 	.short	(.L_43 - .L_42)


	//   ....[0]....
.L_42:
        /*0050*/ 	.word	0x00000580


	//----- nvinfo : EIATTR_CRS_STACK_SIZE
	.align		4
.L_43:
        /*0054*/ 	.byte	0x04, 0x1e
        /*0056*/ 	.short	(.L_45 - .L_44)
.L_44:
        /*0058*/ 	.word	0x00000000


	//----- nvinfo : EIATTR_CBANK_PARAM_SIZE
	.align		4
.L_45:
        /*005c*/ 	.byte	0x03, 0x19
        /*005e*/ 	.short	0x0014


	//----- nvinfo : EIATTR_PARAM_CBANK
	.align		4
        /*0060*/ 	.byte	0x04, 0x0a
        /*0062*/ 	.short	(.L_47 - .L_46)
	.align		4
.L_46:
        /*0064*/ 	.word	index@(.nv.constant0._Z18calculateFrequencyPcPjj)
        /*0068*/ 	.short	0x0380
        /*006a*/ 	.short	0x0014


	//----- nvinfo : EIATTR_SW_WAR
	.align		4
.L_47:
        /*006c*/ 	.byte	0x04, 0x36
        /*006e*/ 	.short	(.L_49 - .L_48)
.L_48:
        /*0070*/ 	.word	0x00000008
.L_49:


//--------------------- .nv.callgraph             --------------------------
	.section	.nv.callgraph,"",@"SHT_CUDA_CALLGRAPH"
	.align	4
	.sectionentsize	8
	.align		4
        /*0000*/ 	.word	0x00000000
	.align		4
        /*0004*/ 	.word	0xffffffff
	.align		4
        /*0008*/ 	.word	0x00000000
	.align		4
        /*000c*/ 	.word	0xfffffffe
	.align		4
        /*0010*/ 	.word	0x00000000
	.align		4
        /*0014*/ 	.word	0xfffffffd
	.align		4
        /*0018*/ 	.word	0x00000000
	.align		4
        /*001c*/ 	.word	0xfffffffc


//--------------------- .text._Z16encodeDataKernelPcjPS_PiiS_ --------------------------
	.section	.text._Z16encodeDataKernelPcjPS_PiiS_,"ax",@progbits
	.align	128
        .global         _Z16encodeDataKernelPcjPS_PiiS_
        .type           _Z16encodeDataKernelPcjPS_PiiS_,@function
        .size           _Z16encodeDataKernelPcjPS_PiiS_,(.L_x_36 - _Z16encodeDataKernelPcjPS_PiiS_)
        .other          _Z16encodeDataKernelPcjPS_PiiS_,@"STO_CUDA_ENTRY STV_DEFAULT"
_Z16encodeDataKernelPcjPS_PiiS_:
.text._Z16encodeDataKernelPcjPS_PiiS_:
[----:B------:R-:W-:Y:S01]  /*0000*/  LDC R1, c[0x0][0x37c] ;  /* 0x0000df00ff017b82 */ /* 0x000fe20000000800 */
[----:B------:R-:W0:Y:S01]  /*0010*/  S2R R0, SR_TID.X ;  /* 0x0000000000007919 */ /* 0x000e220000002100 */
[----:B------:R-:W0:Y:S01]  /*0020*/  LDCU UR6, c[0x0][0x388] ;  /* 0x00007100ff0677ac */ /* 0x000e220008000800 */
[----:B------:R-:W-:Y:S01]  /*0030*/  BSSY.RECONVERGENT B0, `(.L_x_0) ;  /* 0x0000042000007945 */ /* 0x000fe20003800200 */
[----:B------:R-:W-:Y:S01]  /*0040*/  IMAD.MOV.U32 R2, RZ, RZ, RZ ;  /* 0x000000ffff027224 */ /* 0x000fe200078e00ff */
[----:B------:R-:W1:Y:S01]  /*0050*/  LDCU.64 UR4, c[0x0][0x358] ;  /* 0x00006b00ff0477ac */ /* 0x000e620008000a00 */
[----:B0-----:R-:W-:-:S13]  /*0060*/  ISETP.GE.U32.AND P0, PT, R0, UR6, PT ;  /* 0x0000000600007c0c */ /* 0x001fda000bf06070 */
[----:B-1----:R-:W-:Y:S05]  /*0070*/  @P0 BRA `(.L_x_1) ;  /* 0x0000000000f40947 */ /* 0x002fea0003800000 */
[----:B------:R-:W0:Y:S02]  /*0080*/  LDCU.64 UR6, c[0x0][0x380] ;  /* 0x00007000ff0677ac */ /* 0x000e240008000a00 */
[----:B0-----:R-:W-:-:S05]  /*0090*/  IADD3 R4, P0, PT, R0, UR6, RZ ;  /* 0x0000000600047c10 */ /* 0x001fca000ff1e0ff */
[----:B------:R-:W-:-:S05]  /*00a0*/  IMAD.X R5, RZ, RZ, UR7, P0 ;  /* 0x00000007ff057e24 */ /* 0x000fca00080e06ff */
[----:B------:R-:W2:Y:S02]  /*00b0*/  LDG.E.U8 R7, desc[UR4][R4.64] ;  /* 0x0000000404077981 */ /* 0x000ea4000c1e1100 */
[----:B--2---:R-:W-:-:S05]  /*00c0*/  VIADD R3, R7, 0xffffff9f ;  /* 0xffffff9f07037836 */ /* 0x004fca0000000000 */
[----:B------:R-:W-:-:S04]  /*00d0*/  LOP3.LUT R3, R3, 0xff, RZ, 0xc0, !PT ;  /* 0x000000ff03037812 */ /* 0x000fc800078ec0ff */
[----:B------:R-:W-:-:S13]  /*00e0*/  ISETP.GT.U32.AND P0, PT, R3, 0x19, PT ;  /* 0x000000190300780c */ /* 0x000fda0003f04070 */
[----:B------:R-:W-:Y:S05]  /*00f0*/  @P0 BRA `(.L_x_2) ;  /* 0x00000000001c0947 */ /* 0x000fea0003800000 */
[----:B------:R-:W0:Y:S08]  /*0100*/  LDC.64 R2, c[0x0][0x398] ;  /* 0x0000e600ff027b82 */ /* 0x000e300000000a00 */
[----:B------:R-:W1:Y:S01]  /*0110*/  LDC.64 R4, c[0x0][0x390] ;  /* 0x0000e400ff047b82 */ /* 0x000e620000000a00 */
[----:B0-----:R-:W-:-:S06]  /*0120*/  IMAD.WIDE.U32 R2, R7, 0x4, R2 ;  /* 0x0000000407027825 */ /* 0x001fcc00078e0002 */
[----:B------:R0:W5:Y:S01]  /*0130*/  LDG.E R2, desc[UR4][R2.64+-0x184] ;  /* 0xfffe7c0402027981 */ /* 0x000162000c1e1900 */
[----:B-1----:R-:W-:-:S06]  /*0140*/  IMAD.WIDE.U32 R4, R7, 0x8, R4 ;  /* 0x0000000807047825 */ /* 0x002fcc00078e0004 */
[----:B------:R-:W5:Y:S01]  /*0150*/  LDG.E.64 R4, desc[UR4][R4.64+-0x308] ;  /* 0xfffcf80404047981 */ /* 0x000f62000c1e1b00 */
[----:B------:R-:W-:Y:S05]  /*0160*/  BRA `(.L_x_1) ;  /* 0x0000000000b87947 */ /* 0x000fea0003800000 */
.L_x_2:
[----:B------:R-:W-:-:S05]  /*0170*/  VIADD R3, R7, 0xffffffd0 ;  /* 0xffffffd007037836 */ /* 0x000fca0000000000 */
[----:B------:R-:W-:-:S04]  /*0180*/  LOP3.LUT R3, R3, 0xff, RZ, 0xc0, !PT ;  /* 0x000000ff03037812 */ /* 0x000fc800078ec0ff */
[----:B------:R-:W-:-:S13]  /*0190*/  ISETP.GT.U32.AND P0, PT, R3, 0x9, PT ;  /* 0x000000090300780c */ /* 0x000fda0003f04070 */
[----:B------:R-:W-:Y:S05]  /*01a0*/  @P0 BRA `(.L_x_3) ;  /* 0x0000000000340947 */ /* 0x000fea0003800000 */
[----:B------:R-:W0:Y:S01]  /*01b0*/  LDCU.128 UR8, c[0x0][0x390] ;  /* 0x00007200ff0877ac */ /* 0x000e220008000c00 */
[----:B------:R-:W-:-:S04]  /*01c0*/  VIADD R7, R7, 0x2a ;  /* 0x0000002a07077836 */ /* 0x000fc80000000000 */
[C---:B------:R-:W-:Y:S02]  /*01d0*/  IMAD.SHL.U32 R2, R7.reuse, 0x4, RZ ;  /* 0x0000000407027824 */ /* 0x040fe400078e00ff */
[----:B------:R-:W-:-:S03]  /*01e0*/  IMAD.SHL.U32 R7, R7, 0x8, RZ ;  /* 0x0000000807077824 */ /* 0x000fc600078e00ff */
[----:B------:R-:W-:Y:S02]  /*01f0*/  LOP3.LUT R2, R2, 0xfc, RZ, 0xc0, !PT ;  /* 0x000000fc02027812 */ /* 0x000fe400078ec0ff */
[----:B------:R-:W-:-:S04]  /*0200*/  LOP3.LUT R7, R7, 0x1f8, RZ, 0xc0, !PT ;  /* 0x000001f807077812 */ /* 0x000fc800078ec0ff */
[----:B0-----:R-:W-:Y:S02]  /*0210*/  IADD3 R4, P0, PT, R7, UR8, RZ ;  /* 0x0000000807047c10 */ /* 0x001fe4000ff1e0ff */
[----:B------:R-:W-:-:S03]  /*0220*/  IADD3 R2, P1, PT, R2, UR10, RZ ;  /* 0x0000000a02027c10 */ /* 0x000fc6000ff3e0ff */
[----:B------:R-:W-:Y:S02]  /*0230*/  IMAD.X R5, RZ, RZ, UR9, P0 ;  /* 0x00000009ff057e24 */ /* 0x000fe400080e06ff */
[----:B------:R-:W-:-:S04]  /*0240*/  IMAD.X R3, RZ, RZ, UR11, P1 ;  /* 0x0000000bff037e24 */ /* 0x000fc800088e06ff */
[----:B------:R-:W5:Y:S04]  /*0250*/  LDG.E.64 R4, desc[UR4][R4.64] ;  /* 0x0000000404047981 */ /* 0x000f68000c1e1b00 */
[----:B------:R1:W5:Y:S01]  /*0260*/  LDG.E R2, desc[UR4][R2.64] ;  /* 0x0000000402027981 */ /* 0x000362000c1e1900 */
[----:B------:R-:W-:Y:S05]  /*0270*/  BRA `(.L_x_1) ;  /* 0x0000000000747947 */ /* 0x000fea0003800000 */
.L_x_3:
[----:B------:R-:W-:-:S13]  /*0280*/  ISETP.GT.AND P0, PT, R7, 0x2b, PT ;  /* 0x0000002b0700780c */ /* 0x000fda0003f04270 */
[----:B------:R-:W-:Y:S05]  /*0290*/  @P0 BRA `(.L_x_4) ;  /* 0x0000000000380947 */ /* 0x000fea0003800000 */
[----:B------:R-:W-:-:S13]  /*02a0*/  ISETP.NE.AND P0, PT, R7, 0xa, PT ;  /* 0x0000000a0700780c */ /* 0x000fda0003f05270 */
[----:B------:R-:W-:Y:S05]  /*02b0*/  @!P0 BRA `(.L_x_5) ;  /* 0x00000000001c8947 */ /* 0x000fea0003800000 */
[----:B------:R-:W-:-:S13]  /*02c0*/  ISETP.NE.AND P0, PT, R7, 0x20, PT ;  /* 0x000000200700780c */ /* 0x000fda0003f05270 */
[----:B------:R-:W-:Y:S05]  /*02d0*/  @P0 BRA `(.L_x_1) ;  /* 0x00000000005c0947 */ /* 0x000fea0003800000 */
[----:B------:R-:W0:Y:S08]  /*02e0*/  LDC.64 R2, c[0x0][0x398] ;  /* 0x0000e600ff027b82 */ /* 0x000e300000000a00 */
[----:B------:R-:W1:Y:S01]  /*02f0*/  LDC.64 R4, c[0x0][0x390] ;  /* 0x0000e400ff047b82 */ /* 0x000e620000000a00 */
[----:B0-----:R0:W5:Y:S04]  /*0300*/  LDG.E R2, desc[UR4][R2.64+0x90] ;  /* 0x0000900402027981 */ /* 0x001168000c1e1900 */
[----:B-1----:R-:W5:Y:S01]  /*0310*/  LDG.E.64 R4, desc[UR4][R4.64+0x120] ;  /* 0x0001200404047981 */ /* 0x002f62000c1e1b00 */
[----:B------:R-:W-:Y:S05]  /*0320*/  BRA `(.L_x_1) ;  /* 0x0000000000487947 */ /* 0x000fea0003800000 */
.L_x_5:
[----:B------:R-:W0:Y:S08]  /*0330*/  LDC.64 R2, c[0x0][0x398] ;  /* 0x0000e600ff027b82 */ /* 0x000e300000000a00 */
[----:B------:R-:W1:Y:S01]  /*0340*/  LDC.64 R4, c[0x0][0x390] ;  /* 0x0000e400ff047b82 */ /* 0x000e620000000a00 */
[----:B0-----:R4:W5:Y:S04]  /*0350*/  LDG.E R2, desc[UR4][R2.64+0x9c] ;  /* 0x00009c0402027981 */ /* 0x001968000c1e1900 */
[----:B-1----:R-:W5:Y:S01]  /*0360*/  LDG.E.64 R4, desc[UR4][R4.64+0x138] ;  /* 0x0001380404047981 */ /* 0x002f62000c1e1b00 */
[----:B------:R-:W-:Y:S05]  /*0370*/  BRA `(.L_x_1) ;  /* 0x0000000000347947 */ /* 0x000fea0003800000 */
.L_x_4:
        /* <DEDUP_REMOVED lines=9> */
.L_x_6:
[----:B------:R-:W0:Y:S08]  /*0410*/  LDC.64 R2, c[0x0][0x398] ;  /* 0x0000e600ff027b82 */ /* 0x000e300000000a00 */
[----:B------:R-:W1:Y:S01]  /*0420*/  LDC.64 R4, c[0x0][0x390] ;  /* 0x0000e400ff047b82 */ /* 0x000e620000000a00 */
[----:B0-----:R3:W5:Y:S04]  /*0430*/  LDG.E R2, desc[UR4][R2.64+0x98] ;  /* 0x0000980402027981 */ /* 0x001768000c1e1900 */
[----:B-1----:R-:W5:Y:S02]  /*0440*/  LDG.E.64 R4, desc[UR4][R4.64+0x130] ;  /* 0x0001300404047981 */ /* 0x002f64000c1e1b00 */
.L_x_1:
[----:B------:R-:W-:Y:S05]  /*0450*/  BSYNC.RECONVERGENT B0 ;  /* 0x0000000000007941 */ /* 0x000fea0003800200 */
.L_x_0:
[----:B------:R-:W0:Y:S02]  /*0460*/  LDC R7, c[0x0][0x3a0] ;  /* 0x0000e800ff077b82 */ /* 0x000e240000000800 */
[----:B01234-:R-:W0:Y:S01]  /*0470*/  S2R R3, SR_CTAID.X ;  /* 0x0000000000037919 */ /* 0x01fe220000002500 */
[----:B------:R-:W0:Y:S01]  /*0480*/  LDCU UR6, c[0x0][0x360] ;  /* 0x00006c00ff0677ac */ /* 0x000e220008000800 */
[----:B------:R-:W-:Y:S01]  /*0490*/  BSSY.RECONVERGENT B0, `(.L_x_7) ;  /* 0x0000041000007945 */ /* 0x000fe20003800200 */
[----:B------:R-:W1:Y:S01]  /*04a0*/  LDCU.64 UR8, c[0x0][0x3a8] ;  /* 0x00007500ff0877ac */ /* 0x000e620008000a00 */
[----:B------:R-:W2:Y:S01]  /*04b0*/  LDCU.64 UR10, c[0x0][0x3a8] ;  /* 0x00007500ff0a77ac */ /* 0x000ea20008000a00 */
[----:B-----5:R-:W-:Y:S01]  /*04c0*/  VIMNMX R6, PT, PT, R2, R7, PT ;  /* 0x0000000702067248 */ /* 0x020fe20003fe0100 */
[----:B------:R-:W-:Y:S01]  /*04d0*/  BAR.SYNC.DEFER_BLOCKING 0x0 ;  /* 0x0000000000007b1d */ /* 0x000fe20000010000 */
[----:B------:R-:W-:Y:S02]  /*04e0*/  ISETP.GT.AND P0, PT, R7, RZ, PT ;  /* 0x000000ff0700720c */ /* 0x000fe40003f04270 */
[----:B------:R-:W-:Y:S01]  /*04f0*/  ISETP.GE.AND P1, PT, R6, 0x1, PT ;  /* 0x000000010600780c */ /* 0x000fe20003f26270 */
[----:B------:R-:W-:-:S02]  /*0500*/  IMAD.MOV.U32 R6, RZ, RZ, RZ ;  /* 0x000000ffff067224 */ /* 0x000fc400078e00ff */
[----:B0-----:R-:W-:-:S04]  /*0510*/  IMAD R0, R3, UR6, R0 ;  /* 0x0000000603007c24 */ /* 0x001fc8000f8e0200 */
[----:B------:R-:W-:-:S06]  /*0520*/  IMAD R3, R0, R7, RZ ;  /* 0x0000000700037224 */ /* 0x000fcc00078e02ff */
[----:B-12---:R-:W-:Y:S05]  /*0530*/  @!P1 BRA `(.L_x_8) ;  /* 0x0000000000d89947 */ /* 0x006fea0003800000 */
[----:B------:R-:W-:Y:S01]  /*0540*/  VIADD R9, R7, 0xffffffff ;  /* 0xffffffff07097836 */ /* 0x000fe20000000000 */
[----:B------:R-:W-:Y:S01]  /*0550*/  BSSY.RECONVERGENT B1, `(.L_x_9) ;  /* 0x0000020000017945 */ /* 0x000fe20003800200 */
[----:B------:R-:W-:-:S03]  /*0560*/  IMAD.MOV.U32 R6, RZ, RZ, RZ ;  /* 0x000000ffff067224 */ /* 0x000fc600078e00ff */
[----:B------:R-:W-:-:S04]  /*0570*/  VIADDMNMX.U32 R9, R2, 0xffffffff, R9, PT ;  /* 0xffffffff02097846 */ /* 0x000fc80003800009 */
[C---:B------:R-:W-:Y:S01]  /*0580*/  ISETP.GE.U32.AND P1, PT, R9.reuse, 0x3, PT ;  /* 0x000000030900780c */ /* 0x040fe20003f26070 */
[----:B------:R-:W-:-:S05]  /*0590*/  VIADD R9, R9, 0x1 ;  /* 0x0000000109097836 */ /* 0x000fca0000000000 */
[----:B------:R-:W-:-:S07]  /*05a0*/  LOP3.LUT R23, R9, 0x3, RZ, 0xc0, !PT ;  /* 0x0000000309177812 */ /* 0x000fce00078ec0ff */
[----:B------:R-:W-:Y:S05]  /*05b0*/  @!P1 BRA `(.L_x_10) ;  /* 0x0000000000649947 */ /* 0x000fea0003800000 */
[----:B------:R-:W-:Y:S01]  /*05c0*/  IADD3 R12, P0, PT, R4, 0x3, RZ ;  /* 0x00000003040c7810 */ /* 0x000fe20007f1e0ff */
[----:B------:R-:W-:Y:S01]  /*05d0*/  BSSY.RECONVERGENT B2, `(.L_x_11) ;  /* 0x0000016000027945 */ /* 0x000fe20003800200 */
[----:B------:R-:W-:-:S03]  /*05e0*/  LOP3.LUT R6, R9, 0xfffffffc, RZ, 0xc0, !PT ;  /* 0xfffffffc09067812 */ /* 0x000fc600078ec0ff */
[----:B------:R-:W-:Y:S02]  /*05f0*/  IMAD.X R21, RZ, RZ, R5, P0 ;  /* 0x000000ffff157224 */ /* 0x000fe400000e0605 */
[----:B------:R-:W-:-:S07]  /*0600*/  IMAD.MOV R0, RZ, RZ, -R6 ;  /* 0x000000ffff007224 */ /* 0x000fce00078e0a06 */
.L_x_12:
[----:B------:R-:W-:Y:S02]  /*0610*/  IMAD.MOV.U32 R10, RZ, RZ, R12 ;  /* 0x000000ffff0a7224 */ /* 0x000fe400078e000c */
[----:B------:R-:W-:-:S05]  /*0620*/  IMAD.MOV.U32 R11, RZ, RZ, R21 ;  /* 0x000000ffff0b7224 */ /* 0x000fca00078e0015 */
[----:B0-----:R-:W2:Y:S01]  /*0630*/  LDG.E.U8 R13, desc[UR4][R10.64+-0x3] ;  /* 0xfffffd040a0d7981 */ /* 0x001ea2000c1e1100 */
[----:B------:R-:W-:-:S04]  /*0640*/  IADD3.X R8, P0, PT, R3, UR8, RZ, PT, !PT ;  /* 0x0000000803087c10 */ /* 0x000fc8000bf1e4ff */
[----:B------:R-:W-:-:S05]  /*0650*/  LEA.HI.X.SX32 R9, R3, UR9, 0x1, P0 ;  /* 0x0000000903097c11 */ /* 0x000fca00080f0eff */
[----:B--2---:R0:W-:Y:S04]  /*0660*/  STG.E.U8 desc[UR4][R8.64+-0x1], R13 ;  /* 0xffffff0d08007986 */ /* 0x0041e8000c101104 */
[----:B------:R-:W2:Y:S04]  /*0670*/  LDG.E.U8 R15, desc[UR4][R10.64+-0x2] ;  /* 0xfffffe040a0f7981 */ /* 0x000ea8000c1e1100 */
[----:B--2---:R0:W-:Y:S04]  /*0680*/  STG.E.U8 desc[UR4][R8.64], R15 ;  /* 0x0000000f08007986 */ /* 0x0041e8000c101104 */
[----:B------:R-:W2:Y:S04]  /*0690*/  LDG.E.U8 R17, desc[UR4][R10.64+-0x1] ;  /* 0xffffff040a117981 */ /* 0x000ea8000c1e1100 */
[----:B--2---:R0:W-:Y:S04]  /*06a0*/  STG.E.U8 desc[UR4][R8.64+0x1], R17 ;  /* 0x0000011108007986 */ /* 0x0041e8000c101104 */
[----:B------:R-:W2:Y:S01]  /*06b0*/  LDG.E.U8 R19, desc[UR4][R10.64] ;  /* 0x000000040a137981 */ /* 0x000ea2000c1e1100 */
[----:B------:R-:W-:Y:S01]  /*06c0*/  VIADD R0, R0, 0x4 ;  /* 0x0000000400007836 */ /* 0x000fe20000000000 */
[----:B------:R-:W-:Y:S01]  /*06d0*/  IADD3 R12, P1, PT, R10, 0x4, RZ ;  /* 0x000000040a0c7810 */ /* 0x000fe20007f3e0ff */
[----:B------:R-:W-:-:S03]  /*06e0*/  VIADD R3, R3, 0x4 ;  /* 0x0000000403037836 */ /* 0x000fc60000000000 */
[----:B------:R-:W-:Y:S01]  /*06f0*/  ISETP.NE.AND P0, PT, R0, RZ, PT ;  /* 0x000000ff0000720c */ /* 0x000fe20003f05270 */
[----:B------:R-:W-:Y:S01]  /*0700*/  IMAD.X R21, RZ, RZ, R11, P1 ;  /* 0x000000ffff157224 */ /* 0x000fe200008e060b */
[----:B--2---:R0:W-:Y:S11]  /*0710*/  STG.E.U8 desc[UR4][R8.64+0x2], R19 ;  /* 0x0000021308007986 */ /* 0x0041f6000c101104 */
[----:B------:R-:W-:Y:S05]  /*0720*/  @P0 BRA `(.L_x_12) ;  /* 0xfffffffc00b80947 */ /* 0x000fea000383ffff */
[----:B------:R-:W-:Y:S05]  /*0730*/  BSYNC.RECONVERGENT B2 ;  /* 0x0000000000027941 */ /* 0x000fea0003800200 */
.L_x_11:
[----:B------:R-:W-:-:S13]  /*0740*/  ISETP.LT.AND P0, PT, R6, R7, PT ;  /* 0x000000070600720c */ /* 0x000fda0003f01270 */
.L_x_10:
[----:B------:R-:W-:Y:S05]  /*0750*/  BSYNC.RECONVERGENT B1 ;  /* 0x0000000000017941 */ /* 0x000fea0003800200 */
.L_x_9:
[----:B------:R-:W-:-:S13]  /*0760*/  ISETP.NE.AND P1, PT, R23, RZ, PT ;  /* 0x000000ff1700720c */ /* 0x000fda0003f25270 */
[----:B------:R-:W-:Y:S05]  /*0770*/  @!P1 BRA `(.L_x_8) ;  /* 0x0000000000489947 */ /* 0x000fea0003800000 */
[C---:B------:R-:W-:Y:S01]  /*0780*/  IADD3 R4, P0, PT, R6.reuse, R4, RZ ;  /* 0x0000000406047210 */ /* 0x040fe20007f1e0ff */
[----:B------:R-:W-:Y:S01]  /*0790*/  BSSY.RECONVERGENT B1, `(.L_x_13) ;  /* 0x000000f000017945 */ /* 0x000fe20003800200 */
[--C-:B------:R-:W-:Y:S02]  /*07a0*/  IMAD.MOV R0, RZ, RZ, -R23.reuse ;  /* 0x000000ffff007224 */ /* 0x100fe400078e0a17 */
[----:B------:R-:W-:Y:S02]  /*07b0*/  IMAD.IADD R6, R6, 0x1, R23 ;  /* 0x0000000106067824 */ /* 0x000fe400078e0217 */
[----:B------:R-:W-:-:S07]  /*07c0*/  IMAD.X R11, RZ, RZ, R5, P0 ;  /* 0x000000ffff0b7224 */ /* 0x000fce00000e0605 */
.L_x_14:
[----:B-1----:R-:W-:-:S06]  /*07d0*/  IMAD.MOV.U32 R5, RZ, RZ, R11 ;  /* 0x000000ffff057224 */ /* 0x002fcc00078e000b */
[----:B------:R1:W2:Y:S01]  /*07e0*/  LDG.E.U8 R5, desc[UR4][R4.64] ;  /* 0x0000000404057981 */ /* 0x0002a2000c1e1100 */
[----:B0-----:R-:W-:Y:S01]  /*07f0*/  IADD3 R8, P0, PT, R3, UR10, RZ ;  /* 0x0000000a03087c10 */ /* 0x001fe2000ff1e0ff */
[----:B------:R-:W-:-:S03]  /*0800*/  VIADD R0, R0, 0x1 ;  /* 0x0000000100007836 */ /* 0x000fc60000000000 */
[C---:B------:R-:W-:Y:S01]  /*0810*/  LEA.HI.X.SX32 R9, R3.reuse, UR11, 0x1, P0 ;  /* 0x0000000b03097c11 */ /* 0x040fe200080f0eff */
[----:B------:R-:W-:Y:S01]  /*0820*/  VIADD R3, R3, 0x1 ;  /* 0x0000000103037836 */ /* 0x000fe20000000000 */
[----:B------:R-:W-:Y:S02]  /*0830*/  ISETP.NE.AND P0, PT, R0, RZ, PT ;  /* 0x000000ff0000720c */ /* 0x000fe40003f05270 */
[----:B-1----:R-:W-:-:S05]  /*0840*/  IADD3 R4, P1, PT, R4, 0x1, RZ ;  /* 0x0000000104047810 */ /* 0x002fca0007f3e0ff */
[----:B------:R-:W-:Y:S01]  /*0850*/  IMAD.X R11, RZ, RZ, R11, P1 ;  /* 0x000000ffff0b7224 */ /* 0x000fe200008e060b */
[----:B--2---:R1:W-:Y:S05]  /*0860*/  STG.E.U8 desc[UR4][R8.64], R5 ;  /* 0x0000000508007986 */ /* 0x0043ea000c101104 */
[----:B------:R-:W-:Y:S05]  /*0870*/  @P0 BRA `(.L_x_14) ;  /* 0xfffffffc00d40947 */ /* 0x000fea000383ffff */
[----:B------:R-:W-:Y:S05]  /*0880*/  BSYNC.RECONVERGENT B1 ;  /* 0x0000000000017941 */ /* 0x000fea0003800200 */
.L_x_13:
[----:B------:R-:W-:-:S13]  /*0890*/  ISETP.LT.AND P0, PT, R6, R7, PT ;  /* 0x000000070600720c */ /* 0x000fda0003f01270 */
.L_x_8:
[----:B------:R-:W-:Y:S05]  /*08a0*/  BSYNC.RECONVERGENT B0 ;  /* 0x0000000000007941 */ /* 0x000fea0003800200 */
.L_x_7:
[C---:B------:R-:W-:Y:S01]  /*08b0*/  ISETP.NE.OR P0, PT, R6.reuse, R2, !P0 ;  /* 0x000000020600720c */ /* 0x040fe20004705670 */
[----:B------:R-:W-:Y:S03]  /*08c0*/  BSSY.RECONVERGENT B0, `(.L_x_15) ;  /* 0x000003f000007945 */ /* 0x000fe60003800200 */
[----:B------:R-:W-:-:S13]  /*08d0*/  ISETP.GE.OR P0, PT, R6, R7, P0 ;  /* 0x000000070600720c */ /* 0x000fda0000706670 */
[----:B------:R-:W-:Y:S05]  /*08e0*/  @P0 BRA `(.L_x_16) ;  /* 0x0000000000f00947 */ /* 0x000fea0003800000 */
[----:B------:R-:W-:Y:S01]  /*08f0*/  IMAD.IADD R6, R7, 0x1, -R2 ;  /* 0x0000000107067824 */ /* 0x000fe200078e0a02 */
[----:B------:R-:W-:Y:S01]  /*0900*/  BSSY.RECONVERGENT B1, `(.L_x_17) ;  /* 0x000001a000017945 */ /* 0x000fe20003800200 */
[----:B------:R-:W-:-:S03]  /*0910*/  IMAD.IADD R2, R2, 0x1, -R7 ;  /* 0x0000000102027824 */ /* 0x000fc600078e0a07 */
[----:B------:R-:W-:Y:S02]  /*0920*/  LOP3.LUT R10, R6, 0x7, RZ, 0xc0, !PT ;  /* 0x00000007060a7812 */ /* 0x000fe400078ec0ff */
[----:B------:R-:W-:Y:S02]  /*0930*/  ISETP.GT.U32.AND P1, PT, R2, -0x8, PT ;  /* 0xfffffff80200780c */ /* 0x000fe40003f24070 */
[----:B------:R-:W-:-:S11]  /*0940*/  ISETP.NE.AND P0, PT, R10, RZ, PT ;  /* 0x000000ff0a00720c */ /* 0x000fd60003f05270 */
[----:B------:R-:W-:Y:S05]  /*0950*/  @P1 BRA `(.L_x_18) ;  /* 0x0000000000501947 */ /* 0x000fea0003800000 */
[----:B01----:R-:W0:Y:S01]  /*0960*/  LDC.64 R8, c[0x0][0x3a8] ;  /* 0x0000ea00ff087b82 */ /* 0x003e220000000a00 */
[----:B------:R-:W-:-:S05]  /*0970*/  LOP3.LUT R0, R6, 0xfffffff8, RZ, 0xc0, !PT ;  /* 0xfffffff806007812 */ /* 0x000fca00078ec0ff */
[----:B------:R-:W-:-:S07]  /*0980*/  IMAD.MOV R0, RZ, RZ, -R0 ;  /* 0x000000ffff007224 */ /* 0x000fce00078e0a00 */
.L_x_19:
[----:B--2---:R-:W-:Y:S01]  /*0990*/  SHF.R.S32.HI R2, RZ, 0x1f, R3 ;  /* 0x0000001fff027819 */ /* 0x004fe20000011403 */
[----:B------:R-:W-:Y:S01]  /*09a0*/  IMAD.MOV.U32 R7, RZ, RZ, 0x32 ;  /* 0x00000032ff077424 */ /* 0x000fe200078e00ff */
[C---:B0-----:R-:W-:Y:S01]  /*09b0*/  IADD3 R4, P1, P2, R3.reuse, 0x3, R8 ;  /* 0x0000000303047810 */ /* 0x041fe20007a3e008 */
[----:B------:R-:W-:Y:S02]  /*09c0*/  VIADD R0, R0, 0x8 ;  /* 0x0000000800007836 */ /* 0x000fe40000000000 */
[----:B------:R-:W-:Y:S01]  /*09d0*/  VIADD R3, R3, 0x8 ;  /* 0x0000000803037836 */ /* 0x000fe20000000000 */
[----:B------:R-:W-:Y:S02]  /*09e0*/  IADD3.X R5, PT, PT, R2, R9, RZ, P1, P2 ;  /* 0x0000000902057210 */ /* 0x000fe40000fe44ff */
[----:B------:R-:W-:Y:S02]  /*09f0*/  PRMT R2, R7, 0x7610, R2 ;  /* 0x0000761007027816 */ /* 0x000fe40000000002 */
[----:B------:R-:W-:-:S03]  /*0a00*/  ISETP.NE.AND P1, PT, R0, RZ, PT ;  /* 0x000000ff0000720c */ /* 0x000fc60003f25270 */
[----:B------:R2:W-:Y:S04]  /*0a10*/  STG.E.U8 desc[UR4][R4.64+-0x3], R2 ;  /* 0xfffffd0204007986 */ /* 0x0005e8000c101104 */
[----:B------:R2:W-:Y:S04]  /*0a20*/  STG.E.U8 desc[UR4][R4.64+-0x2], R2 ;  /* 0xfffffe0204007986 */ /* 0x0005e8000c101104 */
[----:B------:R2:W-:Y:S04]  /*0a30*/  STG.E.U8 desc[UR4][R4.64+-0x1], R2 ;  /* 0xffffff0204007986 */ /* 0x0005e8000c101104 */
[----:B------:R2:W-:Y:S04]  /*0a40*/  STG.E.U8 desc[UR4][R4.64], R2 ;  /* 0x0000000204007986 */ /* 0x0005e8000c101104 */
[----:B------:R2:W-:Y:S04]  /*0a50*/  STG.E.U8 desc[UR4][R4.64+0x1], R2 ;  /* 0x0000010204007986 */ /* 0x0005e8000c101104 */
[----:B------:R2:W-:Y:S04]  /*0a60*/  STG.E.U8 desc[UR4][R4.64+0x2], R2 ;  /* 0x0000020204007986 */ /* 0x0005e8000c101104 */
[----:B------:R2:W-:Y:S04]  /*0a70*/  STG.E.U8 desc[UR4][R4.64+0x3], R2 ;  /* 0x0000030204007986 */ /* 0x0005e8000c101104 */
[----:B------:R2:W-:Y:S01]  /*0a80*/  STG.E.U8 desc[UR4][R4.64+0x4], R2 ;  /* 0x0000040204007986 */ /* 0x0005e2000c101104 */
[----:B------:R-:W-:Y:S05]  /*0a90*/  @P1 BRA `(.L_x_19) ;  /* 0xfffffffc00bc1947 */ /* 0x000fea000383ffff */
.L_x_18:
[----:B------:R-:W-:Y:S05]  /*0aa0*/  BSYNC.RECONVERGENT B1 ;  /* 0x0000000000017941 */ /* 0x000fea0003800200 */
.L_x_17:
[----:B------:R-:W-:Y:S05]  /*0ab0*/  @!P0 BRA `(.L_x_16) ;  /* 0x00000000007c8947 */ /* 0x000fea0003800000 */
[----:B------:R-:W-:Y:S01]  /*0ac0*/  ISETP.GE.U32.AND P0, PT, R10, 0x4, PT ;  /* 0x000000040a00780c */ /* 0x000fe20003f06070 */
[----:B------:R-:W-:Y:S01]  /*0ad0*/  BSSY.RECONVERGENT B1, `(.L_x_20) ;  /* 0x000000d000017945 */ /* 0x000fe20003800200 */
[----:B------:R-:W-:-:S04]  /*0ae0*/  LOP3.LUT R0, R6, 0x3, RZ, 0xc0, !PT ;  /* 0x0000000306007812 */ /* 0x000fc800078ec0ff */
[----:B------:R-:W-:-:S07]  /*0af0*/  ISETP.NE.AND P1, PT, R0, RZ, PT ;  /* 0x000000ff0000720c */ /* 0x000fce0003f25270 */
[----:B------:R-:W-:Y:S06]  /*0b00*/  @!P0 BRA `(.L_x_21) ;  /* 0x0000000000248947 */ /* 0x000fec0003800000 */
[----:B------:R-:W3:Y:S01]  /*0b10*/  LDCU.64 UR6, c[0x0][0x3a8] ;  /* 0x00007500ff0677ac */ /* 0x000ee20008000a00 */
[----:B--2---:R-:W-:Y:S01]  /*0b20*/  IMAD.MOV.U32 R2, RZ, RZ, 0x32 ;  /* 0x00000032ff027424 */ /* 0x004fe200078e00ff */
[----:B---3--:R-:W-:-:S04]  /*0b30*/  IADD3 R4, P0, PT, R3, UR6, RZ ;  /* 0x0000000603047c10 */ /* 0x008fc8000ff1e0ff */
[C---:B-1----:R-:W-:Y:S01]  /*0b40*/  LEA.HI.X.SX32 R5, R3.reuse, UR7, 0x1, P0 ;  /* 0x0000000703057c11 */ /* 0x042fe200080f0eff */
[----:B------:R-:W-:-:S04]  /*0b50*/  VIADD R3, R3, 0x4 ;  /* 0x0000000403037836 */ /* 0x000fc80000000000 */
[----:B------:R3:W-:Y:S04]  /*0b60*/  STG.E.U8 desc[UR4][R4.64], R2 ;  /* 0x0000000204007986 */ /* 0x0007e8000c101104 */
[----:B------:R3:W-:Y:S04]  /*0b70*/  STG.E.U8 desc[UR4][R4.64+0x1], R2 ;  /* 0x0000010204007986 */ /* 0x0007e8000c101104 */
[----:B------:R3:W-:Y:S04]  /*0b80*/  STG.E.U8 desc[UR4][R4.64+0x2], R2 ;  /* 0x0000020204007986 */ /* 0x0007e8000c101104 */
[----:B------:R3:W-:Y:S02]  /*0b90*/  STG.E.U8 desc[UR4][R4.64+0x3], R2 ;  /* 0x0000030204007986 */ /* 0x0007e4000c101104 */
.L_x_21:
[----:B------:R-:W-:Y:S05]  /*0ba0*/  BSYNC.RECONVERGENT B1 ;  /* 0x0000000000017941 */ /* 0x000fea0003800200 */
.L_x_20:
[----:B------:R-:W-:Y:S05]  /*0bb0*/  @!P1 BRA `(.L_x_16) ;  /* 0x00000000003c9947 */ /* 0x000fea0003800000 */
[----:B------:R-:W-:Y:S02]  /*0bc0*/  ISETP.NE.AND P1, PT, R0, 0x1, PT ;  /* 0x000000010000780c */ /* 0x000fe40003f25270 */
[----:B------:R-:W-:-:S04]  /*0bd0*/  LOP3.LUT R0, R6, 0x1, RZ, 0xc0, !PT ;  /* 0x0000000106007812 */ /* 0x000fc800078ec0ff */
[----:B------:R-:W-:Y:S01]  /*0be0*/  ISETP.NE.U32.AND P0, PT, R0, 0x1, PT ;  /* 0x000000010000780c */ /* 0x000fe20003f05070 */
[----:B------:R-:W-:-:S06]  /*0bf0*/  IMAD.MOV.U32 R0, RZ, RZ, 0x32 ;  /* 0x00000032ff007424 */ /* 0x000fcc00078e00ff */
[----:B-123--:R-:W1:Y:S08]  /*0c00*/  @P1 LDC.64 R4, c[0x0][0x3a8] ;  /* 0x0000ea00ff041b82 */ /* 0x00ee700000000a00 */
[----:B------:R-:W2:Y:S01]  /*0c10*/  @!P0 LDC.64 R6, c[0x0][0x3a8] ;  /* 0x0000ea00ff068b82 */ /* 0x000ea20000000a00 */
[----:B-1----:R-:W-:-:S04]  /*0c20*/  @P1 IADD3 R4, P2, PT, R3, R4, RZ ;  /* 0x0000000403041210 */ /* 0x002fc80007f5e0ff */
[C---:B------:R-:W-:Y:S01]  /*0c30*/  @P1 LEA.HI.X.SX32 R5, R3.reuse, R5, 0x1, P2 ;  /* 0x0000000503051211 */ /* 0x040fe200010f0eff */
[----:B------:R-:W-:-:S04]  /*0c40*/  @P1 VIADD R3, R3, 0x2 ;  /* 0x0000000203031836 */ /* 0x000fc80000000000 */
[----:B------:R4:W-:Y:S01]  /*0c50*/  @P1 STG.E.U8 desc[UR4][R4.64], R0 ;  /* 0x0000000004001986 */ /* 0x0009e2000c101104 */
[C---:B--2---:R-:W-:Y:S01]  /*0c60*/  @!P0 IADD3 R2, P2, PT, R3.reuse, R6, RZ ;  /* 0x0000000603028210 */ /* 0x044fe20007f5e0ff */
[----:B------:R-:W-:Y:S02]  /*0c70*/  IMAD.MOV.U32 R6, RZ, RZ, 0x32 ;  /* 0x00000032ff067424 */ /* 0x000fe400078e00ff */
[----:B------:R4:W-:Y:S01]  /*0c80*/  @P1 STG.E.U8 desc[UR4][R4.64+0x1], R0 ;  /* 0x0000010004001986 */ /* 0x0009e2000c101104 */
[----:B------:R-:W-:-:S05]  /*0c90*/  @!P0 LEA.HI.X.SX32 R3, R3, R7, 0x1, P2 ;  /* 0x0000000703038211 */ /* 0x000fca00010f0eff */
[----:B------:R4:W-:Y:S04]  /*0ca0*/  @!P0 STG.E.U8 desc[UR4][R2.64], R6 ;  /* 0x0000000602008986 */ /* 0x0009e8000c101104 */
.L_x_16:
[----:B------:R-:W-:Y:S05]  /*0cb0*/  BSYNC.RECONVERGENT B0 ;  /* 0x0000000000007941 */ /* 0x000fea0003800200 */
.L_x_15:
[----:B------:R-:W-:Y:S06]  /*0cc0*/  BAR.SYNC.DEFER_BLOCKING 0x0 ;  /* 0x0000000000007b1d */ /* 0x000fec0000010000 */
[----:B------:R-:W-:Y:S05]  /*0cd0*/  EXIT ;  /* 0x000000000000794d */ /* 0x000fea0003800000 */
.L_x_22:
[----:B------:R-:W-:-:S00]  /*0ce0*/  BRA `(.L_x_22) ;  /* 0xfffffffc00fc7947 */ /* 0x000fc0000383ffff */
[----:B------:R-:W-:-:S00]  /*0cf0*/  NOP ;  /* 0x0000000000007918 */ /* 0x000fc00000000000 */
        /* <DEDUP_REMOVED lines=8> */
.L_x_36:


//--------------------- .text._Z18calculateFrequencyPcPjj --------------------------
	.section	.text._Z18calculateFrequencyPcPjj,"ax",@progbits
	.align	128
        .global         _Z18calculateFrequencyPcPjj
        .type           _Z18calculateFrequencyPcPjj,@function
        .size           _Z18calculateFrequencyPcPjj,(.L_x_37 - _Z18calculateFrequencyPcPjj)
        .other          _Z18calculateFrequencyPcPjj,@"STO_CUDA_ENTRY STV_DEFAULT"
_Z18calculateFrequencyPcPjj:
.text._Z18calculateFrequencyPcPjj:
[----:B------:R-:W-:Y:S08]  /*0000*/  LDC R1, c[0x0][0x37c] ;  /* 0x0000df00ff017b82 */ /* 0x000ff00000000800 */
[----:B------:R-:W0:Y:S01]  /*0010*/  S2UR UR5, SR_CgaCtaId ;  /* 0x00000000000579c3 */ /* 0x000e220000008800 */
[----:B------:R-:W1:Y:S01]  /*0020*/  S2R R9, SR_TID.X ;  /* 0x0000000000097919 */ /* 0x000e620000002100 */
[----:B------:R-:W-:Y:S01]  /*0030*/  UMOV UR4, 0x400 ;  /* 0x0000040000047882 */ /* 0x000fe20000000000 */
[----:B------:R-:W2:Y:S01]  /*0040*/  LDCU.64 UR8, c[0x0][0x358] ;  /* 0x00006b00ff0877ac */ /* 0x000ea20008000a00 */
[----:B------:R-:W-:Y:S01]  /*0050*/  BSSY.RECONVERGENT B0, `(.L_x_23) ;  /* 0x0000048000007945 */ /* 0x000fe20003800200 */
[----:B------:R-:W3:Y:S03]  /*0060*/  LDCU UR7, c[0x0][0x390] ;  /* 0x00007200ff0777ac */ /* 0x000ee60008000800 */
[----:B------:R-:W4:Y:S01]  /*0070*/  S2UR UR6, SR_CTAID.X ;  /* 0x00000000000679c3 */ /* 0x000f220000002500 */
[----:B------:R-:W1:Y:S07]  /*0080*/  LDCU.64 UR10, c[0x0][0x380] ;  /* 0x00007000ff0a77ac */ /* 0x000e6e0008000a00 */
[----:B------:R-:W4:Y:S01]  /*0090*/  LDC R6, c[0x0][0x360] ;  /* 0x0000d800ff067b82 */ /* 0x000f220000000800 */
[----:B0-----:R-:W-:-:S06]  /*00a0*/  ULEA UR4, UR5, UR4, 0x18 ;  /* 0x0000000405047291 */ /* 0x001fcc000f8ec0ff */
[----:B------:R-:W-:Y:S01]  /*00b0*/  IMAD.U32 R0, RZ, RZ, UR4 ;  /* 0x00000004ff007e24 */ /* 0x000fe2000f8e00ff */
[----:B-1----:R-:W-:-:S03]  /*00c0*/  ISETP.GT.U32.AND P0, PT, R9, 0x27, PT ;  /* 0x000000270900780c */ /* 0x002fc60003f04070 */
[----:B------:R-:W-:Y:S01]  /*00d0*/  IMAD R4, R9, 0x4, R0 ;  /* 0x0000000409047824 */ /* 0x000fe200078e0200 */
[----:B------:R-:W0:Y:S01]  /*00e0*/  LDCU UR4, c[0x0][0x390] ;  /* 0x00007200ff0477ac */ /* 0x000e220008000800 */
[----:B----4-:R-:W-:-:S08]  /*00f0*/  IMAD R5, R6, UR6, R9 ;  /* 0x0000000606057c24 */ /* 0x010fd0000f8e0209 */
[----:B------:R1:W-:Y:S01]  /*0100*/  @!P0 STS [R4], RZ ;  /* 0x000000ff04008388 */ /* 0x0003e20000000800 */
[----:B------:R-:W-:Y:S01]  /*0110*/  BAR.SYNC.DEFER_BLOCKING 0x0 ;  /* 0x0000000000007b1d */ /* 0x000fe20000010000 */
[----:B0-----:R-:W-:-:S13]  /*0120*/  ISETP.GE.U32.AND P0, PT, R5, UR4, PT ;  /* 0x0000000405007c0c */ /* 0x001fda000bf06070 */
[----:B-123--:R-:W-:Y:S05]  /*0130*/  @P0 BRA `(.L_x_24) ;  /* 0x0000000000e40947 */ /* 0x00efea0003800000 */
[----:B------:R-:W0:Y:S02]  /*0140*/  LDCU UR4, c[0x0][0x370] ;  /* 0x00006e00ff0477ac */ /* 0x000e240008000800 */
[----:B0-----:R-:W-:-:S07]  /*0150*/  IMAD R6, R6, UR4, RZ ;  /* 0x0000000406067c24 */ /* 0x001fce000f8e02ff */
.L_x_32:
[----:B0-----:R-:W-:-:S04]  /*0160*/  IADD3 R2, P0, PT, R5, UR10, RZ ;  /* 0x0000000a05027c10 */ /* 0x001fc8000ff1e0ff */
[----:B------:R-:W-:-:S06]  /*0170*/  LEA.HI.X.SX32 R3, R5, UR11, 0x1, P0 ;  /* 0x0000000b05037c11 */ /* 0x000fcc00080f0eff */
[----:B--2---:R-:W2:Y:S01]  /*0180*/  LDG.E.U8 R3, desc[UR8][R2.64] ;  /* 0x0000000802037981 */ /* 0x004ea2000c1e1100 */
[----:B------:R-:W-:Y:S01]  /*0190*/  IMAD.IADD R5, R6, 0x1, R5 ;  /* 0x0000000106057824 */ /* 0x000fe200078e0205 */
[----:B------:R-:W-:Y:S04]  /*01a0*/  BSSY.RECONVERGENT B1, `(.L_x_25) ;  /* 0x0000031000017945 */ /* 0x000fe80003800200 */
[----:B------:R-:W-:Y:S01]  /*01b0*/  ISETP.GE.U32.AND P0, PT, R5, UR7, PT ;  /* 0x0000000705007c0c */ /* 0x000fe2000bf06070 */
[----:B--2---:R-:W-:-:S05]  /*01c0*/  VIADD R7, R3, 0xffffff9f ;  /* 0xffffff9f03077836 */ /* 0x004fca0000000000 */
[----:B------:R-:W-:-:S04]  /*01d0*/  LOP3.LUT R7, R7, 0xff, RZ, 0xc0, !PT ;  /* 0x000000ff07077812 */ /* 0x000fc800078ec0ff */
[----:B------:R-:W-:-:S13]  /*01e0*/  ISETP.GT.U32.AND P1, PT, R7, 0x19, PT ;  /* 0x000000190700780c */ /* 0x000fda0003f24070 */
[----:B-1-34-:R-:W-:Y:S05]  /*01f0*/  @P1 BRA `(.L_x_26) ;  /* 0x00000000000c1947 */ /* 0x01afea0003800000 */
[----:B------:R-:W-:-:S05]  /*0200*/  IMAD R2, R3, 0x4, R0 ;  /* 0x0000000403027824 */ /* 0x000fca00078e0200 */
[----:B------:R0:W-:Y:S01]  /*0210*/  ATOMS.POPC.INC.32 RZ, [R2+URZ+-0x184] ;  /* 0xfffe7c0002ff7f8c */ /* 0x0001e2000d8000ff */
[----:B------:R-:W-:Y:S05]  /*0220*/  BRA `(.L_x_27) ;  /* 0x0000000000a07947 */ /* 0x000fea0003800000 */
.L_x_26:
[----:B------:R-:W-:-:S05]  /*0230*/  VIADD R2, R3, 0xffffffd0 ;  /* 0xffffffd003027836 */ /* 0x000fca0000000000 */
[----:B------:R-:W-:-:S04]  /*0240*/  LOP3.LUT R2, R2, 0xff, RZ, 0xc0, !PT ;  /* 0x000000ff02027812 */ /* 0x000fc800078ec0ff */
[----:B------:R-:W-:-:S13]  /*0250*/  ISETP.GT.U32.AND P1, PT, R2, 0x9, PT ;  /* 0x000000090200780c */ /* 0x000fda0003f24070 */
[----:B------:R-:W-:Y:S05]  /*0260*/  @P1 BRA `(.L_x_28) ;  /* 0x00000000000c1947 */ /* 0x000fea0003800000 */
[----:B------:R-:W-:-:S05]  /*0270*/  IMAD R3, R3, 0x4, R0 ;  /* 0x0000000403037824 */ /* 0x000fca00078e0200 */
[----:B------:R0:W-:Y:S01]  /*0280*/  ATOMS.POPC.INC.32 RZ, [R3+URZ+-0x58] ;  /* 0xffffa80003ff7f8c */ /* 0x0001e2000d8000ff */
[----:B------:R-:W-:Y:S05]  /*0290*/  BRA `(.L_x_27) ;  /* 0x0000000000847947 */ /* 0x000fea0003800000 */
.L_x_28:
[----:B------:R-:W-:-:S13]  /*02a0*/  ISETP.GT.AND P1, PT, R3, 0x2b, PT ;  /* 0x0000002b0300780c */ /* 0x000fda0003f24270 */
[----:B------:R-:W-:Y:S05]  /*02b0*/  @P1 BRA `(.L_x_29) ;  /* 0x0000000000401947 */ /* 0x000fea0003800000 */
[----:B------:R-:W-:-:S13]  /*02c0*/  ISETP.NE.AND P1, PT, R3, 0xa, PT ;  /* 0x0000000a0300780c */ /* 0x000fda0003f25270 */
[----:B------:R-:W-:Y:S05]  /*02d0*/  @!P1 BRA `(.L_x_30) ;  /* 0x0000000000209947 */ /* 0x000fea0003800000 */
[----:B------:R-:W-:-:S13]  /*02e0*/  ISETP.NE.AND P1, PT, R3, 0x20, PT ;  /* 0x000000200300780c */ /* 0x000fda0003f25270 */
[----:B------:R-:W-:Y:S05]  /*02f0*/  @P1 BRA `(.L_x_27) ;  /* 0x00000000006c1947 */ /* 0x000fea0003800000 */
[----:B------:R-:W0:Y:S01]  /*0300*/  S2UR UR5, SR_CgaCtaId ;  /* 0x00000000000579c3 */ /* 0x000e220000008800 */
[----:B------:R-:W-:Y:S02]  /*0310*/  UMOV UR4, 0x400 ;  /* 0x0000040000047882 */ /* 0x000fe40000000000 */
[----:B0-----:R-:W-:-:S06]  /*0320*/  ULEA UR4, UR5, UR4, 0x18 ;  /* 0x0000000405047291 */ /* 0x001fcc000f8ec0ff */
[----:B------:R-:W-:-:S05]  /*0330*/  IMAD.U32 R0, RZ, RZ, UR4 ;  /* 0x00000004ff007e24 */ /* 0x000fca000f8e00ff */
[----:B------:R4:W-:Y:S01]  /*0340*/  ATOMS.POPC.INC.32 RZ, [R0+URZ+0x90] ;  /* 0x0000900000ff7f8c */ /* 0x0009e2000d8000ff */
[----:B------:R-:W-:Y:S05]  /*0350*/  BRA `(.L_x_27) ;  /* 0x0000000000547947 */ /* 0x000fea0003800000 */
.L_x_30:
[----:B------:R-:W0:Y:S01]  /*0360*/  S2UR UR5, SR_CgaCtaId ;  /* 0x00000000000579c3 */ /* 0x000e220000008800 */
[----:B------:R-:W-:Y:S02]  /*0370*/  UMOV UR4, 0x400 ;  /* 0x0000040000047882 */ /* 0x000fe40000000000 */
[----:B0-----:R-:W-:-:S06]  /*0380*/  ULEA UR4, UR5, UR4, 0x18 ;  /* 0x0000000405047291 */ /* 0x001fcc000f8ec0ff */
[----:B------:R-:W-:-:S05]  /*0390*/  IMAD.U32 R0, RZ, RZ, UR4 ;  /* 0x00000004ff007e24 */ /* 0x000fca000f8e00ff */
[----:B------:R3:W-:Y:S01]  /*03a0*/  ATOMS.POPC.INC.32 RZ, [R0+URZ+0x9c] ;  /* 0x00009c0000ff7f8c */ /* 0x0007e2000d8000ff */
[----:B------:R-:W-:Y:S05]  /*03b0*/  BRA `(.L_x_27) ;  /* 0x00000000003c7947 */ /* 0x000fea0003800000 */
.L_x_29:
        /* <DEDUP_REMOVED lines=10> */
.L_x_31:
[----:B------:R-:W0:Y:S01]  /*0460*/  S2UR UR5, SR_CgaCtaId ;  /* 0x00000000000579c3 */ /* 0x000e220000008800 */
[----:B------:R-:W-:Y:S02]  /*0470*/  UMOV UR4, 0x400 ;  /* 0x0000040000047882 */ /* 0x000fe40000000000 */
[----:B0-----:R-:W-:-:S06]  /*0480*/  ULEA UR4, UR5, UR4, 0x18 ;  /* 0x0000000405047291 */ /* 0x001fcc000f8ec0ff */
[----:B------:R-:W-:-:S05]  /*0490*/  IMAD.U32 R0, RZ, RZ, UR4 ;  /* 0x00000004ff007e24 */ /* 0x000fca000f8e00ff */
[----:B------:R1:W-:Y:S02]  /*04a0*/  ATOMS.POPC.INC.32 RZ, [R0+URZ+0x98] ;  /* 0x0000980000ff7f8c */ /* 0x0003e4000d8000ff */
.L_x_27:
[----:B------:R-:W-:Y:S05]  /*04b0*/  BSYNC.RECONVERGENT B1 ;  /* 0x0000000000017941 */ /* 0x000fea0003800200 */
.L_x_25:
[----:B------:R-:W-:Y:S05]  /*04c0*/  @!P0 BRA `(.L_x_32) ;  /* 0xfffffffc00248947 */ /* 0x000fea000383ffff */
.L_x_24:
[----:B------:R-:W-:Y:S05]  /*04d0*/  BSYNC.RECONVERGENT B0 ;  /* 0x0000000000007941 */ /* 0x000fea0003800200 */
.L_x_23:
[----:B------:R-:W-:Y:S01]  /*04e0*/  BAR.SYNC.DEFER_BLOCKING 0x0 ;  /* 0x0000000000007b1d */ /* 0x000fe20000010000 */
[----:B------:R-:W-:-:S05]  /*04f0*/  ISETP.GT.U32.AND P0, PT, R9, 0x27, PT ;  /* 0x000000270900780c */ /* 0x000fca0003f04070 */
[----:B------:R-:W-:Y:S08]  /*0500*/  BSSY.RECONVERGENT B0, `(.L_x_33) ;  /* 0x0000006000007945 */ /* 0x000ff00003800200 */
[----:B------:R-:W-:Y:S05]  /*0510*/  @P0 BRA `(.L_x_34) ;  /* 0x0000000000100947 */ /* 0x000fea0003800000 */
[----:B------:R-:W5:Y:S01]  /*0520*/  LDS R5, [R4] ;  /* 0x0000000004057984 */ /* 0x000f620000000800 */
[----:B0-----:R-:W0:Y:S02]  /*0530*/  LDC.64 R2, c[0x0][0x388] ;  /* 0x0000e200ff027b82 */ /* 0x001e240000000a00 */
[----:B0-----:R-:W-:-:S05]  /*0540*/  IMAD.WIDE.U32 R2, R9, 0x4, R2 ;  /* 0x0000000409027825 */ /* 0x001fca00078e0002 */
[----:B-----5:R0:W-:Y:S02]  /*0550*/  REDG.E.ADD.STRONG.GPU desc[UR8][R2.64], R5 ;  /* 0x000000050200798e */ /* 0x0201e4000c12e108 */
.L_x_34:
[----:B------:R-:W-:Y:S05]  /*0560*/  BSYNC.RECONVERGENT B0 ;  /* 0x0000000000007941 */ /* 0x000fea0003800200 */
.L_x_33:
[----:B------:R-:W-:Y:S06]  /*0570*/  BAR.SYNC.DEFER_BLOCKING 0x0 ;  /* 0x0000000000007b1d */ /* 0x000fec0000010000 */
[----:B------:R-:W-:Y:S05]  /*0580*/  EXIT ;  /* 0x000000000000794d */ /* 0x000fea0003800000 */
.L_x_35:
        /* <DEDUP_REMOVED lines=15> */
.L_x_37:


//--------------------- .nv.shared.reserved.0     --------------------------
	.section	.nv.shared.reserved.0,"aw",@nobits
	.weak		__nv_reservedSMEM_offset_0_alias
	.size		__nv_reservedSMEM_offset_0_alias, 0, 64
	.other		__nv_reservedSMEM_offset_0_alias,@"STO_CUDA_RESERVED_SHARED STV_DEFAULT"
__nv_reservedSMEM_offset_0_alias:
	.zero		0
	.zero		64


//--------------------- .nv.shared._Z18calculateFrequencyPcPjj --------------------------
	.section	.nv.shared._Z18calculateFrequencyPcPjj,"aw",@nobits
	.sectionflags	@""
	.align	4
.nv.shared._Z18calculateFrequencyPcPjj:
	.zero		1184


//--------------------- .nv.constant0._Z16encodeDataKernelPcjPS_PiiS_ --------------------------
	.section	.nv.constant0._Z16encodeDataKernelPcjPS_PiiS_,"a",@progbits
	.sectionflags	@""
	.align	4
.nv.constant0._Z16encodeDataKernelPcjPS_PiiS_:
	.zero		944


//--------------------- .nv.constant0._Z18calculateFrequencyPcPjj --------------------------
	.section	.nv.constant0._Z18calculateFrequencyPcPjj,"a",@progbits
	.sectionflags	@""
	.align	4
.nv.constant0._Z18calculateFrequencyPcPjj:
	.zero		916


//--------------------- SYMBOLS --------------------------

	.type		.nv.reservedSmem.offset0,@object
	.size		.nv.reservedSmem.offset0,0x4
	.type		.nv.reservedSmem.cap,@object
	.size		.nv.reservedSmem.cap,0x4
